	.headerflags	@"EF_CUDA_TEXMODE_UNIFIED EF_CUDA_64BIT_ADDRESS EF_CUDA_ACCELERATORS EF_CUDA_SM90 EF_CUDA_VIRTUAL_SM(EF_CUDA_SM90)"
	.elftype	@"ET_EXEC"


//--------------------- .nv.info                  --------------------------
	.section	.nv.info,"",@"SHT_CUDA_INFO"
	.align	4


	//----- nvinfo : EIATTR_REGCOUNT
	.align		4
        /*0000*/ 	.byte	0x04, 0x2f
        /*0002*/ 	.short	(.L_3 - .L_2)
	.align		4
.L_2:
        /*0004*/ 	.word	index@(triton_poi_fused_cat_11)
        /*0008*/ 	.word	0x0000001a


	//----- nvinfo : EIATTR_MIN_STACK_SIZE
	.align		4
.L_3:
        /*000c*/ 	.byte	0x04, 0x12
        /*000e*/ 	.short	(.L_5 - .L_4)
	.align		4
.L_4:
        /*0010*/ 	.word	index@(triton_poi_fused_cat_11)
        /*0014*/ 	.word	0x00000000


	//----- nvinfo : EIATTR_FRAME_SIZE
	.align		4
.L_5:
        /*0018*/ 	.byte	0x04, 0x11
        /*001a*/ 	.short	(.L_7 - .L_6)
	.align		4
.L_6:
        /*001c*/ 	.word	index@(triton_poi_fused_cat_11)
        /*0020*/ 	.word	0x00000000


	//----- nvinfo : EIATTR_MIN_STACK_SIZE
	.align		4
.L_7:
        /*0024*/ 	.byte	0x04, 0x12
        /*0026*/ 	.short	(.L_9 - .L_8)
	.align		4
.L_8:
        /*0028*/ 	.word	index@(triton_poi_fused_cat_11)
        /*002c*/ 	.word	0x00000000
.L_9:


//--------------------- .nv.info.triton_poi_fused_cat_11 --------------------------
	.section	.nv.info.triton_poi_fused_cat_11,"",@"SHT_CUDA_INFO"
	.sectionflags	@""
	.align	4


	//----- nvinfo : EIATTR_CUDA_API_VERSION
	.align		4
        /*0000*/ 	.byte	0x04, 0x37
        /*0002*/ 	.short	(.L_11 - .L_10)
.L_10:
        /*0004*/ 	.word	0x0000007c


	//----- nvinfo : EIATTR_KPARAM_INFO
	.align		4
.L_11:
        /*0008*/ 	.byte	0x04, 0x17
        /*000a*/ 	.short	(.L_13 - .L_12)
.L_12:
        /*000c*/ 	.word	0x00000000
        /*0010*/ 	.short	0x0007
        /*0012*/ 	.short	0x0038
        /*0014*/ 	.byte	0x00, 0xf0, 0x11, 0x00


	//----- nvinfo : EIATTR_KPARAM_INFO
	.align		4
.L_13:
        /*0018*/ 	.byte	0x04, 0x17
        /*001a*/ 	.short	(.L_15 - .L_14)
.L_14:
        /*001c*/ 	.word	0x00000000
        /*0020*/ 	.short	0x0006
        /*0022*/ 	.short	0x0030
        /*0024*/ 	.byte	0x00, 0xf4, 0x21, 0x00


	//----- nvinfo : EIATTR_KPARAM_INFO
	.align		4
.L_15:
        /*0028*/ 	.byte	0x04, 0x17
        /*002a*/ 	.short	(.L_17 - .L_16)
.L_16:
        /*002c*/ 	.word	0x00000000
        /*0030*/ 	.short	0x0005
        /*0032*/ 	.short	0x0028
        /*0034*/ 	.byte	0x00, 0xf4, 0x21, 0x00


	//----- nvinfo : EIATTR_KPARAM_INFO
	.align		4
.L_17:
        /*0038*/ 	.byte	0x04, 0x17
        /*003a*/ 	.short	(.L_19 - .L_18)
.L_18:
        /*003c*/ 	.word	0x00000000
        /*0040*/ 	.short	0x0004
        /*0042*/ 	.short	0x0020
        /*0044*/ 	.byte	0x00, 0xf4, 0x21, 0x00


	//----- nvinfo : EIATTR_KPARAM_INFO
	.align		4
.L_19:
        /*0048*/ 	.byte	0x04, 0x17
        /*004a*/ 	.short	(.L_21 - .L_20)
.L_20:
        /*004c*/ 	.word	0x00000000
        /*0050*/ 	.short	0x0003
        /*0052*/ 	.short	0x0018
        /*0054*/ 	.byte	0x00, 0xf4, 0x21, 0x00


	//----- nvinfo : EIATTR_KPARAM_INFO
	.align		4
.L_21:
        /*0058*/ 	.byte	0x04, 0x17
        /*005a*/ 	.short	(.L_23 - .L_22)
.L_22:
        /*005c*/ 	.word	0x00000000
        /*0060*/ 	.short	0x0002
        /*0062*/ 	.short	0x0010
        /*0064*/ 	.byte	0x00, 0xf4, 0x21, 0x00


	//----- nvinfo : EIATTR_KPARAM_INFO
	.align		4
.L_23:
        /*0068*/ 	.byte	0x04, 0x17
        /*006a*/ 	.short	(.L_25 - .L_24)
.L_24:
        /*006c*/ 	.word	0x00000000
        /*0070*/ 	.short	0x0001
        /*0072*/ 	.short	0x0008
        /*0074*/ 	.byte	0x00, 0xf4, 0x21, 0x00


	//----- nvinfo : EIATTR_KPARAM_INFO
	.align		4
.L_25:
        /*0078*/ 	.byte	0x04, 0x17
        /*007a*/ 	.short	(.L_27 - .L_26)
.L_26:
        /*007c*/ 	.word	0x00000000
        /*0080*/ 	.short	0x0000
        /*0082*/ 	.short	0x0000
        /*0084*/ 	.byte	0x00, 0xf4, 0x21, 0x00


	//----- nvinfo : EIATTR_SPARSE_MMA_MASK
	.align		4
.L_27:
        /*0088*/ 	.byte	0x03, 0x50
        /*008a*/ 	.short	0x0000


	//----- nvinfo : EIATTR_MAXREG_COUNT
	.align		4
        /*008c*/ 	.byte	0x03, 0x1b
        /*008e*/ 	.short	0x00ff


	//----- nvinfo : EIATTR_EXIT_INSTR_OFFSETS
	.align		4
        /*0090*/ 	.byte	0x04, 0x1c
        /*0092*/ 	.short	(.L_29 - .L_28)


	//   ....[0]....
.L_28:
        /*0094*/ 	.word	0x000006b0


	//   ....[1]....
        /*0098*/ 	.word	0x000006d0


	//----- nvinfo : EIATTR_REQNTID
	.align		4
.L_29:
        /*009c*/ 	.byte	0x04, 0x10
        /*009e*/ 	.short	(.L_31 - .L_30)
.L_30:
        /*00a0*/ 	.word	0x00000080
        /*00a4*/ 	.word	0x00000001
        /*00a8*/ 	.word	0x00000001


	//----- nvinfo : EIATTR_CBANK_PARAM_SIZE
	.align		4
.L_31:
        /*00ac*/ 	.byte	0x03, 0x19
        /*00ae*/ 	.short	0x003c


	//----- nvinfo : EIATTR_PARAM_CBANK
	.align		4
        /*00b0*/ 	.byte	0x04, 0x0a
        /*00b2*/ 	.short	(.L_33 - .L_32)
	.align		4
.L_32:
        /*00b4*/ 	.word	index@(.nv.constant0.triton_poi_fused_cat_11)
        /*00b8*/ 	.short	0x0210
        /*00ba*/ 	.short	0x003c


	//----- nvinfo : EIATTR_SW_WAR
	.align		4
.L_33:
        /*00bc*/ 	.byte	0x04, 0x36
        /*00be*/ 	.short	(.L_35 - .L_34)
.L_34:
        /*00c0*/ 	.word	0x00000008
.L_35:


//--------------------- .nv.callgraph             --------------------------
	.section	.nv.callgraph,"",@"SHT_CUDA_CALLGRAPH"
	.align	4
	.sectionentsize	8
	.align		4
        /*0000*/ 	.word	0x00000000
	.align		4
        /*0004*/ 	.word	0xffffffff
	.align		4
        /*0008*/ 	.word	0x00000000
	.align		4
        /*000c*/ 	.word	0xfffffffe
	.align		4
        /*0010*/ 	.word	0x00000000
	.align		4
        /*0014*/ 	.word	0xfffffffd
	.align		4
        /*0018*/ 	.word	0x00000000
	.align		4
        /*001c*/ 	.word	0xfffffffc


//--------------------- .nv.constant4             --------------------------
	.section	.nv.constant4,"a",@progbits
	.align	8
	.align		8
.nv.constant4:
        /*0000*/ 	.dword	_$_str
	.align		8
        /*0008*/ 	.dword	_$_str_$_2


//--------------------- .text.triton_poi_fused_cat_11 --------------------------
	.section	.text.triton_poi_fused_cat_11,"ax",@progbits
	.align	128
        .global         triton_poi_fused_cat_11
        .type           triton_poi_fused_cat_11,@function
        .size           triton_poi_fused_cat_11,(.L_x_1 - triton_poi_fused_cat_11)
        .other          triton_poi_fused_cat_11,@"STO_CUDA_ENTRY STV_DEFAULT"
triton_poi_fused_cat_11:
.text.triton_poi_fused_cat_11:
[----:B------:R-:W0:Y:S01]  /*0000*/  LDC R1, c[0x0][0x28] ;  /* 0x00000a00ff017b82 */ /* 0x000e220000000800 */
[----:B------:R-:W1:Y:S07]  /*0010*/  S2R R0, SR_TID.X ;  /* 0x0000000000007919 */ /* 0x000e6e0000002100 */
[----:B------:R-:W2:Y:S01]  /*0020*/  LDC.64 R4, c[0x0][0x220] ;  /* 0x00008800ff047b82 */ /* 0x000ea20000000a00 */
[----:B------:R-:W-:Y:S01]  /*0030*/  CS2R R10, SRZ ;  /* 0x00000000000a7805 */ /* 0x000fe2000001ff00 */
[----:B------:R-:W-:Y:S01]  /*0040*/  ULDC.64 UR4, c[0x0][0x208] ;  /* 0x0000820000047ab9 */ /* 0x000fe20000000a00 */
[----:B------:R-:W3:Y:S05]  /*0050*/  S2R R3, SR_CTAID.X ;  /* 0x0000000000037919 */ /* 0x000eea0000002500 */
[----:B------:R-:W4:Y:S08]  /*0060*/  LDC.64 R18, c[0x0][0x210] ;  /* 0x00008400ff127b82 */ /* 0x000f300000000a00 */
[----:B------:R-:W5:Y:S08]  /*0070*/  LDC.64 R8, c[0x0][0x218] ;  /* 0x00008600ff087b82 */ /* 0x000f700000000a00 */
[----:B------:R-:W2:Y:S01]  /*0080*/  LDC.64 R6, c[0x0][0x228] ;  /* 0x00008a00ff067b82 */ /* 0x000ea20000000a00 */
[----:B------:R-:W-:Y:S01]  /*0090*/  IMAD.MOV.U32 R12, RZ, RZ, RZ ;  /* 0x000000ffff0c7224 */ /* 0x000fe200078e00ff */
[----:B------:R-:W-:Y:S01]  /*00a0*/  ULDC.64 UR6, c[0x0][0x238] ;  /* 0x00008e0000067ab9 */ /* 0x000fe20000000a00 */
[----:B-1----:R-:W-:-:S05]  /*00b0*/  IMAD.SHL.U32 R0, R0, 0x2, RZ ;  /* 0x0000000200007824 */ /* 0x002fca00078e00ff */
[----:B------:R-:W-:-:S05]  /*00c0*/  LOP3.LUT R0, R0, 0xfe, RZ, 0xc0, !PT ;  /* 0x000000fe00007812 */ /* 0x000fca00078ec0ff */
[----:B---3--:R-:W-:-:S05]  /*00d0*/  IMAD R0, R3, 0x100, R0 ;  /* 0x0000010003007824 */ /* 0x008fca00078e0200 */
[----:B------:R-:W-:-:S04]  /*00e0*/  SHF.R.S32.HI R3, RZ, 0x1f, R0 ;  /* 0x0000001fff037819 */ /* 0x000fc80000011400 */
[----:B------:R-:W-:-:S04]  /*00f0*/  LEA.HI R14, R3, R0, RZ, 0x2 ;  /* 0x00000000030e7211 */ /* 0x000fc800078f10ff */
[----:B------:R-:W-:-:S05]  /*0100*/  SHF.R.S32.HI R13, RZ, 0x2, R14 ;  /* 0x00000002ff0d7819 */ /* 0x000fca000001140e */
[----:B------:R-:W-:-:S05]  /*0110*/  IMAD.HI R2, R13, 0x7af4f3ff, RZ ;  /* 0x7af4f3ff0d027827 */ /* 0x000fca00078e02ff */
[----:B------:R-:W-:-:S04]  /*0120*/  SHF.R.U32.HI R3, RZ, 0x1f, R2 ;  /* 0x0000001fff037819 */ /* 0x000fc80000011602 */
[----:B------:R-:W-:-:S05]  /*0130*/  LEA.HI.SX32 R2, R2, R3, 0x18 ;  /* 0x0000000302027211 */ /* 0x000fca00078fc2ff */
[----:B------:R-:W-:-:S04]  /*0140*/  IMAD R13, R2, -0x215, R13 ;  /* 0xfffffdeb020d7824 */ /* 0x000fc800078e020d */
[C---:B--2---:R-:W-:Y:S01]  /*0150*/  IMAD.WIDE R4, R13.reuse, 0x4, R4 ;  /* 0x000000040d047825 */ /* 0x044fe200078e0204 */
[----:B------:R-:W-:-:S04]  /*0160*/  ISETP.GE.AND P2, PT, R13, 0x200, PT ;  /* 0x000002000d00780c */ /* 0x000fc80003f46270 */
[----:B------:R-:W-:-:S13]  /*0170*/  ISETP.LT.AND P3, PT, R0, 0x2150, !P2 ;  /* 0x000021500000780c */ /* 0x000fda0005761270 */
[----:B------:R-:W2:Y:S04]  /*0180*/  @P3 LDG.E.EL R11, desc[UR4][R4.64] ;  /* 0x00000004040b3981 */ /* 0x000ea8000c2e1900 */
[----:B------:R1:W3:Y:S01]  /*0190*/  @P3 LDG.E.EL R10, desc[UR4][R4.64] ;  /* 0x00000004040a3981 */ /* 0x0002e2000c2e1900 */
[----:B------:R-:W-:-:S04]  /*01a0*/  IMAD.HI R15, R0, 0x7af4f3ff, RZ ;  /* 0x7af4f3ff000f7827 */ /* 0x000fc800078e02ff */
[----:B-----5:R-:W-:Y:S01]  /*01b0*/  IMAD.WIDE R8, R13, 0x4, R8 ;  /* 0x000000040d087825 */ /* 0x020fe200078e0208 */
[----:B------:R-:W-:-:S04]  /*01c0*/  SHF.R.U32.HI R2, RZ, 0x1f, R15 ;  /* 0x0000001fff027819 */ /* 0x000fc8000001160f */
[----:B------:R-:W-:Y:S02]  /*01d0*/  LEA.HI.SX32 R15, R15, R2, 0x16 ;  /* 0x000000020f0f7211 */ /* 0x000fe400078fb2ff */
[----:B-1----:R-:W-:Y:S01]  /*01e0*/  CS2R R4, SRZ ;  /* 0x0000000000047805 */ /* 0x002fe2000001ff00 */
[----:B------:R-:W5:Y:S02]  /*01f0*/  @P3 LDG.E.EL R12, desc[UR4][R8.64] ;  /* 0x00000004080c3981 */ /* 0x000f64000c2e1900 */
[----:B------:R-:W-:-:S04]  /*0200*/  IMAD R2, R15, -0x854, R0 ;  /* 0xfffff7ac0f027824 */ /* 0x000fc800078e0200 */
[----:B------:R-:W-:Y:S02]  /*0210*/  IMAD R17, R15, 0x800, R2 ;  /* 0x000008000f117824 */ /* 0x000fe400078e0202 */
[----:B------:R-:W1:Y:S02]  /*0220*/  LDC.64 R2, c[0x0][0x230] ;  /* 0x00008c00ff027b82 */ /* 0x000e640000000a00 */
[----:B----4-:R-:W-:Y:S01]  /*0230*/  IMAD.WIDE R18, R17, 0x4, R18 ;  /* 0x0000000411127825 */ /* 0x010fe200078e0212 */
[----:B------:R-:W-:-:S04]  /*0240*/  CS2R R16, SRZ ;  /* 0x0000000000107805 */ /* 0x000fc8000001ff00 */
[----:B------:R1:W4:Y:S01]  /*0250*/  @P3 LDG.E.64 R4, desc[UR4][R18.64] ;  /* 0x0000000412043981 */ /* 0x000322000c1e1b00 */
[----:B------:R-:W-:Y:S01]  /*0260*/  LOP3.LUT R23, R14, 0xfffffffc, RZ, 0xc0, !PT ;  /* 0xfffffffc0e177812 */ /* 0x000fe200078ec0ff */
[----:B------:R-:W-:Y:S02]  /*0270*/  IMAD R15, R15, 0x54, RZ ;  /* 0x000000540f0f7824 */ /* 0x000fe400078e02ff */
[----:B------:R1:W4:Y:S01]  /*0280*/  @P3 LDG.E.EL R17, desc[UR4][R8.64] ;  /* 0x0000000408113981 */ /* 0x000322000c2e1900 */
[----:B0-----:R-:W-:Y:S01]  /*0290*/  IMAD.WIDE R20, R13, 0x4, R6 ;  /* 0x000000040d147825 */ /* 0x001fe200078e0206 */
[----:B------:R-:W-:-:S03]  /*02a0*/  CS2R R6, SRZ ;  /* 0x0000000000067805 */ /* 0x000fc6000001ff00 */
[C---:B------:R-:W-:Y:S01]  /*02b0*/  IMAD.IADD R23, R0.reuse, 0x1, -R23 ;  /* 0x0000000100177824 */ /* 0x040fe200078e0a17 */
[----:B------:R-:W-:Y:S01]  /*02c0*/  ISETP.GE.AND P0, PT, R0, 0x2150, PT ;  /* 0x000021500000780c */ /* 0x000fe20003f06270 */
[C---:B------:R-:W-:Y:S01]  /*02d0*/  IMAD.SHL.U32 R14, R13.reuse, 0x4, RZ ;  /* 0x000000040d0e7824 */ /* 0x040fe200078e00ff */
[----:B------:R-:W4:Y:S01]  /*02e0*/  @P3 LDG.E.EL R16, desc[UR4][R20.64] ;  /* 0x0000000414103981 */ /* 0x000f22000c2e1900 */
[----:B-1----:R-:W-:Y:S01]  /*02f0*/  IMAD.WIDE R18, R13, 0x4, R2 ;  /* 0x000000040d127825 */ /* 0x002fe200078e0202 */
[--C-:B------:R-:W-:Y:S02]  /*0300*/  SHF.R.S32.HI R3, RZ, 0x1f, R15.reuse ;  /* 0x0000001fff037819 */ /* 0x100fe4000001140f */
[----:B------:R-:W5:Y:S01]  /*0310*/  @P3 LDG.E.EL R6, desc[UR4][R20.64] ;  /* 0x0000000414063981 */ /* 0x000f62000c2e1900 */
[----:B------:R-:W-:Y:S01]  /*0320*/  IMAD.MOV.U32 R2, RZ, RZ, RZ ;  /* 0x000000ffff027224 */ /* 0x000fe200078e00ff */
[----:B------:R-:W-:Y:S02]  /*0330*/  IADD3 R15, P4, P5, R14, R23, R15 ;  /* 0x000000170e0f7210 */ /* 0x000fe40007d9e00f */
[----:B------:R-:W5:Y:S01]  /*0340*/  @P3 LDG.E.EL R7, desc[UR4][R18.64] ;  /* 0x0000000412073981 */ /* 0x000f62000c2e1900 */
[----:B------:R-:W-:-:S02]  /*0350*/  SHF.R.S32.HI R23, RZ, 0x1f, R23 ;  /* 0x0000001fff177819 */ /* 0x000fc40000011417 */
[----:B------:R-:W-:Y:S01]  /*0360*/  SHF.R.S32.HI R14, RZ, 0x1f, R14 ;  /* 0x0000001fff0e7819 */ /* 0x000fe2000001140e */
[----:B------:R0:W5:Y:S01]  /*0370*/  @P3 LDG.E.EL R2, desc[UR4][R18.64] ;  /* 0x0000000412023981 */ /* 0x000162000c2e1900 */
[----:B------:R-:W-:Y:S02]  /*0380*/  ISETP.GT.AND P1, PT, R13, 0x1ff, !P0 ;  /* 0x000001ff0d00780c */ /* 0x000fe40004724270 */
[----:B------:R-:W-:Y:S02]  /*0390*/  IADD3.X R14, R14, R23, R3, P4, P5 ;  /* 0x000000170e0e7210 */ /* 0x000fe400027ea403 */
[----:B------:R-:W-:-:S04]  /*03a0*/  LEA R8, P4, R15, UR6, 0x2 ;  /* 0x000000060f087c11 */ /* 0x000fc8000f8810ff */
[----:B------:R-:W-:Y:S02]  /*03b0*/  LEA.HI.X R9, R15, UR7, R14, 0x2, P4 ;  /* 0x000000070f097c11 */ /* 0x000fe4000a0f140e */
[----:B------:R-:W-:-:S06]  /*03c0*/  CS2R R14, SRZ ;  /* 0x00000000000e7805 */ /* 0x000fcc000001ff00 */
[----:B------:R1:W5:Y:S01]  /*03d0*/  @P1 LDG.E.64 R14, desc[UR4][R8.64+-0x2000] ;  /* 0xffe00004080e1981 */ /* 0x000362000c1e1b00 */
[----:B0-----:R-:W-:Y:S01]  /*03e0*/  IMAD.MOV.U32 R19, RZ, RZ, 0x3e800000 ;  /* 0x3e800000ff137424 */ /* 0x001fe200078e00ff */
[----:B--2---:R-:W-:-:S05]  /*03f0*/  SEL R3, R11, RZ, P3 ;  /* 0x000000ff0b037207 */ /* 0x004fca0001800000 */
[----:B------:R-:W-:Y:S01]  /*0400*/  FADD R3, R3, 9.9999997473787516356e-06 ;  /* 0x3727c5ac03037421 */ /* 0x000fe20000000000 */
[----:B---3--:R-:W-:-:S03]  /*0410*/  SEL R10, R10, RZ, P3 ;  /* 0x000000ff0a0a7207 */ /* 0x008fc60001800000 */
[----:B------:R-:W0:Y:S02]  /*0420*/  MUFU.SQRT R11, R3 ;  /* 0x00000003000b7308 */ /* 0x000e240000002000 */
[----:B------:R-:W-:-:S06]  /*0430*/  FADD R10, R10, 9.9999997473787516356e-06 ;  /* 0x3727c5ac0a0a7421 */ /* 0x000fcc0000000000 */
[----:B------:R-:W2:Y:S01]  /*0440*/  MUFU.SQRT R13, R10 ;  /* 0x0000000a000d7308 */ /* 0x000ea20000002000 */
[C---:B0-----:R-:W-:Y:S02]  /*0450*/  FSETP.GT.AND P6, PT, R11.reuse, 8.50705917302346158658e+37, PT ;  /* 0x7e8000000b00780b */ /* 0x041fe40003fc4000 */
[----:B------:R-:W-:Y:S02]  /*0460*/  FSETP.GEU.AND P5, PT, R11, 1.175494350822287508e-38, PT ;  /* 0x008000000b00780b */ /* 0x000fe40003fae000 */
[----:B------:R-:W-:Y:S02]  /*0470*/  FSEL R18, R19, 1, P6 ;  /* 0x3f80000013127808 */ /* 0x000fe40003000000 */
[----:B--2---:R-:W-:-:S07]  /*0480*/  FSETP.GT.AND P4, PT, R13, 8.50705917302346158658e+37, PT ;  /* 0x7e8000000d00780b */ /* 0x004fce0003f84000 */
[----:B------:R-:W-:Y:S01]  /*0490*/  @P6 FMUL R11, R11, 0.25 ;  /* 0x3e8000000b0b6820 */ /* 0x000fe20000400000 */
[----:B------:R-:W-:-:S03]  /*04a0*/  FSETP.GEU.AND P6, PT, R13, 1.175494350822287508e-38, PT ;  /* 0x008000000d00780b */ /* 0x000fc60003fce000 */
[----:B------:R-:W-:Y:S02]  /*04b0*/  @!P5 FMUL R11, R11, 16777216 ;  /* 0x4b8000000b0bd820 */ /* 0x000fe40000400000 */
[----:B------:R-:W-:-:S04]  /*04c0*/  @P4 FMUL R13, R13, 0.25 ;  /* 0x3e8000000d0d4820 */ /* 0x000fc80000400000 */
[----:B------:R-:W0:Y:S04]  /*04d0*/  MUFU.RCP R11, R11 ;  /* 0x0000000b000b7308 */ /* 0x000e280000001000 */
[----:B------:R-:W-:Y:S01]  /*04e0*/  @!P6 FMUL R13, R13, 16777216 ;  /* 0x4b8000000d0de820 */ /* 0x000fe20000400000 */
[----:B----4-:R-:W-:Y:S02]  /*04f0*/  SEL R4, R4, RZ, P3 ;  /* 0x000000ff04047207 */ /* 0x010fe40001800000 */
[----:B-----5:R-:W-:-:S03]  /*0500*/  SEL R3, R12, RZ, P3 ;  /* 0x000000ff0c037207 */ /* 0x020fc60001800000 */
[----:B------:R-:W2:Y:S01]  /*0510*/  MUFU.RCP R13, R13 ;  /* 0x0000000d000d7308 */ /* 0x000ea20000001000 */
[----:B------:R-:W-:Y:S01]  /*0520*/  FSEL R10, R19, 1, P4 ;  /* 0x3f800000130a7808 */ /* 0x000fe20002000000 */
[----:B-1----:R-:W-:Y:S01]  /*0530*/  FADD R8, R4, -R3 ;  /* 0x8000000304087221 */ /* 0x002fe20000000000 */
[----:B------:R-:W-:Y:S01]  /*0540*/  SEL R3, R5, RZ, P3 ;  /* 0x000000ff05037207 */ /* 0x000fe20001800000 */
[----:B------:R-:W-:Y:S01]  /*0550*/  @!P5 FMUL R18, R18, 16777216 ;  /* 0x4b8000001212d820 */ /* 0x000fe20000400000 */
[----:B------:R-:W1:Y:S01]  /*0560*/  LDC.64 R4, c[0x0][0x240] ;  /* 0x00009000ff047b82 */ /* 0x000e620000000a00 */
[----:B------:R-:W-:Y:S01]  /*0570*/  SEL R12, R17, RZ, P3 ;  /* 0x000000ff110c7207 */ /* 0x000fe20001800000 */
[----:B------:R-:W-:Y:S01]  /*0580*/  @!P6 FMUL R10, R10, 16777216 ;  /* 0x4b8000000a0ae820 */ /* 0x000fe20000400000 */
[----:B0-----:R-:W-:-:S03]  /*0590*/  FMUL R9, R11, R18 ;  /* 0x000000120b097220 */ /* 0x001fc60000400000 */
[----:B------:R-:W-:Y:S01]  /*05a0*/  FADD R3, R3, -R12 ;  /* 0x8000000c03037221 */ /* 0x000fe20000000000 */
[----:B------:R-:W-:Y:S01]  /*05b0*/  FMUL R8, R8, R9 ;  /* 0x0000000908087220 */ /* 0x000fe20000400000 */
[----:B--2---:R-:W-:Y:S01]  /*05c0*/  FMUL R10, R13, R10 ;  /* 0x0000000a0d0a7220 */ /* 0x004fe20000400000 */
[----:B------:R-:W-:Y:S02]  /*05d0*/  SEL R9, R16, RZ, P3 ;  /* 0x000000ff10097207 */ /* 0x000fe40001800000 */
[----:B------:R-:W-:Y:S02]  /*05e0*/  SEL R6, R6, RZ, P3 ;  /* 0x000000ff06067207 */ /* 0x000fe40001800000 */
[----:B------:R-:W-:Y:S01]  /*05f0*/  SEL R11, R7, RZ, P3 ;  /* 0x000000ff070b7207 */ /* 0x000fe20001800000 */
[----:B------:R-:W-:Y:S01]  /*0600*/  FMUL R7, R3, R10 ;  /* 0x0000000a03077220 */ /* 0x000fe20000400000 */
[----:B------:R-:W-:-:S03]  /*0610*/  SEL R2, R2, RZ, P3 ;  /* 0x000000ff02027207 */ /* 0x000fc60001800000 */
[----:B------:R-:W-:Y:S02]  /*0620*/  FFMA R3, R8, R9, R11 ;  /* 0x0000000908037223 */ /* 0x000fe4000000000b */
[----:B------:R-:W-:-:S03]  /*0630*/  FFMA R2, R7, R6, R2 ;  /* 0x0000000607027223 */ /* 0x000fc60000000002 */
[C---:B------:R-:W-:Y:S02]  /*0640*/  FSETP.GEU.AND P3, PT, R3.reuse, RZ, PT ;  /* 0x000000ff0300720b */ /* 0x040fe40003f6e000 */
[----:B------:R-:W-:Y:S01]  /*0650*/  FSETP.GEU.AND P4, PT, R2, RZ, PT ;  /* 0x000000ff0200720b */ /* 0x000fe20003f8e000 */
[----:B-1----:R-:W-:Y:S01]  /*0660*/  IMAD.WIDE R4, R0, 0x4, R4 ;  /* 0x0000000400047825 */ /* 0x002fe200078e0204 */
[----:B------:R-:W-:Y:S02]  /*0670*/  FSEL R6, R3, RZ, P3 ;  /* 0x000000ff03067208 */ /* 0x000fe40001800000 */
[----:B------:R-:W-:Y:S02]  /*0680*/  FSEL R7, R2, RZ, P4 ;  /* 0x000000ff02077208 */ /* 0x000fe40002000000 */
[----:B------:R-:W-:Y:S02]  /*0690*/  @P2 SEL R6, R14, RZ, P1 ;  /* 0x000000ff0e062207 */ /* 0x000fe40000800000 */
[----:B------:R-:W-:Y:S01]  /*06a0*/  @P2 SEL R7, R15, RZ, P1 ;  /* 0x000000ff0f072207 */ /* 0x000fe20000800000 */
[----:B------:R-:W-:Y:S06]  /*06b0*/  @P0 EXIT ;  /* 0x000000000000094d */ /* 0x000fec0003800000 */
[----:B------:R-:W-:Y:S01]  /*06c0*/  STG.E.64 desc[UR4][R4.64], R6 ;  /* 0x0000000604007986 */ /* 0x000fe2000c101b04 */
[----:B------:R-:W-:Y:S05]  /*06d0*/  EXIT ;  /* 0x000000000000794d */ /* 0x000fea0003800000 */
.L_x_0:
[----:B------:R-:W-:-:S00]  /*06e0*/  BRA `(.L_x_0) ;  /* 0xfffffffc00fc7947 */ /* 0x000fc0000383ffff */
[----:B------:R-:W-:-:S00]  /*06f0*/  NOP ;  /* 0x0000000000007918 */ /* 0x000fc00000000000 */
        /* <DEDUP_REMOVED lines=8> */
.L_x_1:


//--------------------- .nv.global.init           --------------------------
	.section	.nv.global.init,"aw",@progbits
.nv.global.init:
	.type		_$_str,@object
	.size		_$_str,(_$_str_$_2 - _$_str)
_$_str:
        /*0000*/ 	.byte	0x5f, 0x5f, 0x43, 0x55, 0x44, 0x41, 0x5f, 0x46, 0x54, 0x5a, 0x00
	.type		_$_str_$_2,@object
	.size		_$_str_$_2,(.L_1 - _$_str_$_2)
_$_str_$_2:
        /*000b*/ 	.byte	0x5f, 0x5f, 0x43, 0x55, 0x44, 0x41, 0x5f, 0x50, 0x52, 0x45, 0x43, 0x5f, 0x53, 0x51, 0x52, 0x54
        /*001b*/ 	.byte	0x00
.L_1:


//--------------------- .nv.constant0.triton_poi_fused_cat_11 --------------------------
	.section	.nv.constant0.triton_poi_fused_cat_11,"a",@progbits
	.sectionflags	@""
	.align	4
.nv.constant0.triton_poi_fused_cat_11:
	.zero		588
